//
// Generated by NVIDIA NVVM Compiler
//
// Compiler Build ID: CL-36424714
// Cuda compilation tools, release 13.0, V13.0.88
// Based on NVVM 20.0.0
//

.version 9.0
.target sm_100
.address_size 64

	// .globl	_Z21FindOccurrencesKernelPcS_Pii

.visible .entry _Z21FindOccurrencesKernelPcS_Pii(
	.param .u64 .ptr .align 1 _Z21FindOccurrencesKernelPcS_Pii_param_0,
	.param .u64 .ptr .align 1 _Z21FindOccurrencesKernelPcS_Pii_param_1,
	.param .u64 .ptr .align 1 _Z21FindOccurrencesKernelPcS_Pii_param_2,
	.param .u32 _Z21FindOccurrencesKernelPcS_Pii_param_3
)
{
	.reg .pred 	%p<40>;
	.reg .b16 	%rs<59>;
	.reg .b32 	%r<110>;
	.reg .b64 	%rd<41>;

	ld.param.u64 	%rd16, [_Z21FindOccurrencesKernelPcS_Pii_param_0];
	ld.param.u64 	%rd17, [_Z21FindOccurrencesKernelPcS_Pii_param_1];
	ld.param.u64 	%rd15, [_Z21FindOccurrencesKernelPcS_Pii_param_2];
	ld.param.u32 	%r30, [_Z21FindOccurrencesKernelPcS_Pii_param_3];
	cvta.to.global.u64 	%rd1, %rd16;
	cvta.to.global.u64 	%rd2, %rd17;
	setp.lt.s32 	%p1, %r30, 1;
	mov.b32 	%r109, 0;
	@%p1 bra 	$L__BB0_13;
	mov.u32 	%r34, %tid.x;
	mul.lo.s32 	%r1, %r30, %r34;
	and.b32  	%r2, %r30, 15;
	setp.lt.u32 	%p2, %r30, 16;
	mov.b32 	%r102, 0;
	mov.u32 	%r109, %r102;
	@%p2 bra 	$L__BB0_4;
	and.b32  	%r102, %r30, 2147483632;
	neg.s32 	%r96, %r102;
	add.s64 	%rd38, %rd2, 7;
	cvt.u64.u32 	%rd18, %r1;
	add.s64 	%rd19, %rd18, %rd1;
	add.s64 	%rd37, %rd19, 7;
	mov.b32 	%r109, 0;
$L__BB0_3:
	.pragma "nounroll";
	ld.global.u8 	%rs1, [%rd38+-7];
	ld.global.u8 	%rs2, [%rd37+-7];
	setp.eq.s16 	%p3, %rs1, %rs2;
	selp.u32 	%r36, 1, 0, %p3;
	add.s32 	%r37, %r109, %r36;
	ld.global.u8 	%rs3, [%rd38+-6];
	ld.global.u8 	%rs4, [%rd37+-6];
	setp.eq.s16 	%p4, %rs3, %rs4;
	selp.u32 	%r38, 1, 0, %p4;
	add.s32 	%r39, %r37, %r38;
	ld.global.u8 	%rs5, [%rd38+-5];
	ld.global.u8 	%rs6, [%rd37+-5];
	setp.eq.s16 	%p5, %rs5, %rs6;
	selp.u32 	%r40, 1, 0, %p5;
	add.s32 	%r41, %r39, %r40;
	ld.global.u8 	%rs7, [%rd38+-4];
	ld.global.u8 	%rs8, [%rd37+-4];
	setp.eq.s16 	%p6, %rs7, %rs8;
	selp.u32 	%r42, 1, 0, %p6;
	add.s32 	%r43, %r41, %r42;
	ld.global.u8 	%rs9, [%rd38+-3];
	ld.global.u8 	%rs10, [%rd37+-3];
	setp.eq.s16 	%p7, %rs9, %rs10;
	selp.u32 	%r44, 1, 0, %p7;
	add.s32 	%r45, %r43, %r44;
	ld.global.u8 	%rs11, [%rd38+-2];
	ld.global.u8 	%rs12, [%rd37+-2];
	setp.eq.s16 	%p8, %rs11, %rs12;
	selp.u32 	%r46, 1, 0, %p8;
	add.s32 	%r47, %r45, %r46;
	ld.global.u8 	%rs13, [%rd38+-1];
	ld.global.u8 	%rs14, [%rd37+-1];
	setp.eq.s16 	%p9, %rs13, %rs14;
	selp.u32 	%r48, 1, 0, %p9;
	add.s32 	%r49, %r47, %r48;
	ld.global.u8 	%rs15, [%rd38];
	ld.global.u8 	%rs16, [%rd37];
	setp.eq.s16 	%p10, %rs15, %rs16;
	selp.u32 	%r50, 1, 0, %p10;
	add.s32 	%r51, %r49, %r50;
	ld.global.u8 	%rs17, [%rd38+1];
	ld.global.u8 	%rs18, [%rd37+1];
	setp.eq.s16 	%p11, %rs17, %rs18;
	selp.u32 	%r52, 1, 0, %p11;
	add.s32 	%r53, %r51, %r52;
	ld.global.u8 	%rs19, [%rd38+2];
	ld.global.u8 	%rs20, [%rd37+2];
	setp.eq.s16 	%p12, %rs19, %rs20;
	selp.u32 	%r54, 1, 0, %p12;
	add.s32 	%r55, %r53, %r54;
	ld.global.u8 	%rs21, [%rd38+3];
	ld.global.u8 	%rs22, [%rd37+3];
	setp.eq.s16 	%p13, %rs21, %rs22;
	selp.u32 	%r56, 1, 0, %p13;
	add.s32 	%r57, %r55, %r56;
	ld.global.u8 	%rs23, [%rd38+4];
	ld.global.u8 	%rs24, [%rd37+4];
	setp.eq.s16 	%p14, %rs23, %rs24;
	selp.u32 	%r58, 1, 0, %p14;
	add.s32 	%r59, %r57, %r58;
	ld.global.u8 	%rs25, [%rd38+5];
	ld.global.u8 	%rs26, [%rd37+5];
	setp.eq.s16 	%p15, %rs25, %rs26;
	selp.u32 	%r60, 1, 0, %p15;
	add.s32 	%r61, %r59, %r60;
	ld.global.u8 	%rs27, [%rd38+6];
	ld.global.u8 	%rs28, [%rd37+6];
	setp.eq.s16 	%p16, %rs27, %rs28;
	selp.u32 	%r62, 1, 0, %p16;
	add.s32 	%r63, %r61, %r62;
	ld.global.u8 	%rs29, [%rd38+7];
	ld.global.u8 	%rs30, [%rd37+7];
	setp.eq.s16 	%p17, %rs29, %rs30;
	selp.u32 	%r64, 1, 0, %p17;
	add.s32 	%r65, %r63, %r64;
	ld.global.u8 	%rs31, [%rd38+8];
	ld.global.u8 	%rs32, [%rd37+8];
	setp.eq.s16 	%p18, %rs31, %rs32;
	selp.u32 	%r66, 1, 0, %p18;
	add.s32 	%r109, %r65, %r66;
	add.s32 	%r96, %r96, 16;
	add.s64 	%rd38, %rd38, 16;
	add.s64 	%rd37, %rd37, 16;
	setp.ne.s32 	%p19, %r96, 0;
	@%p19 bra 	$L__BB0_3;
$L__BB0_4:
	setp.eq.s32 	%p20, %r2, 0;
	@%p20 bra 	$L__BB0_13;
	and.b32  	%r12, %r30, 7;
	setp.lt.u32 	%p21, %r2, 8;
	@%p21 bra 	$L__BB0_7;
	cvt.u64.u32 	%rd20, %r102;
	add.s64 	%rd21, %rd2, %rd20;
	ld.global.u8 	%rs33, [%rd21];
	add.s32 	%r68, %r102, %r1;
	cvt.u64.u32 	%rd22, %r68;
	add.s64 	%rd23, %rd1, %rd22;
	ld.global.u8 	%rs34, [%rd23];
	setp.eq.s16 	%p22, %rs33, %rs34;
	selp.u32 	%r69, 1, 0, %p22;
	add.s32 	%r70, %r109, %r69;
	ld.global.u8 	%rs35, [%rd21+1];
	cvt.u64.u32 	%rd24, %r1;
	add.s64 	%rd25, %rd20, %rd24;
	add.s64 	%rd26, %rd1, %rd25;
	ld.global.u8 	%rs36, [%rd26+1];
	setp.eq.s16 	%p23, %rs35, %rs36;
	selp.u32 	%r71, 1, 0, %p23;
	add.s32 	%r72, %r70, %r71;
	ld.global.u8 	%rs37, [%rd21+2];
	ld.global.u8 	%rs38, [%rd26+2];
	setp.eq.s16 	%p24, %rs37, %rs38;
	selp.u32 	%r73, 1, 0, %p24;
	add.s32 	%r74, %r72, %r73;
	ld.global.u8 	%rs39, [%rd21+3];
	ld.global.u8 	%rs40, [%rd26+3];
	setp.eq.s16 	%p25, %rs39, %rs40;
	selp.u32 	%r75, 1, 0, %p25;
	add.s32 	%r76, %r74, %r75;
	ld.global.u8 	%rs41, [%rd21+4];
	ld.global.u8 	%rs42, [%rd26+4];
	setp.eq.s16 	%p26, %rs41, %rs42;
	selp.u32 	%r77, 1, 0, %p26;
	add.s32 	%r78, %r76, %r77;
	ld.global.u8 	%rs43, [%rd21+5];
	ld.global.u8 	%rs44, [%rd26+5];
	setp.eq.s16 	%p27, %rs43, %rs44;
	selp.u32 	%r79, 1, 0, %p27;
	add.s32 	%r80, %r78, %r79;
	ld.global.u8 	%rs45, [%rd21+6];
	ld.global.u8 	%rs46, [%rd26+6];
	setp.eq.s16 	%p28, %rs45, %rs46;
	selp.u32 	%r81, 1, 0, %p28;
	add.s32 	%r82, %r80, %r81;
	ld.global.u8 	%rs47, [%rd21+7];
	ld.global.u8 	%rs48, [%rd26+7];
	setp.eq.s16 	%p29, %rs47, %rs48;
	selp.u32 	%r83, 1, 0, %p29;
	add.s32 	%r109, %r82, %r83;
	add.s32 	%r102, %r102, 8;
$L__BB0_7:
	setp.eq.s32 	%p30, %r12, 0;
	@%p30 bra 	$L__BB0_13;
	and.b32  	%r18, %r30, 3;
	setp.lt.u32 	%p31, %r12, 4;
	@%p31 bra 	$L__BB0_10;
	cvt.u64.u32 	%rd27, %r102;
	add.s64 	%rd28, %rd2, %rd27;
	ld.global.u8 	%rs49, [%rd28];
	add.s32 	%r85, %r102, %r1;
	cvt.u64.u32 	%rd29, %r85;
	add.s64 	%rd30, %rd1, %rd29;
	ld.global.u8 	%rs50, [%rd30];
	setp.eq.s16 	%p32, %rs49, %rs50;
	selp.u32 	%r86, 1, 0, %p32;
	add.s32 	%r87, %r109, %r86;
	ld.global.u8 	%rs51, [%rd28+1];
	cvt.u64.u32 	%rd31, %r1;
	add.s64 	%rd32, %rd27, %rd31;
	add.s64 	%rd33, %rd1, %rd32;
	ld.global.u8 	%rs52, [%rd33+1];
	setp.eq.s16 	%p33, %rs51, %rs52;
	selp.u32 	%r88, 1, 0, %p33;
	add.s32 	%r89, %r87, %r88;
	ld.global.u8 	%rs53, [%rd28+2];
	ld.global.u8 	%rs54, [%rd33+2];
	setp.eq.s16 	%p34, %rs53, %rs54;
	selp.u32 	%r90, 1, 0, %p34;
	add.s32 	%r91, %r89, %r90;
	ld.global.u8 	%rs55, [%rd28+3];
	ld.global.u8 	%rs56, [%rd33+3];
	setp.eq.s16 	%p35, %rs55, %rs56;
	selp.u32 	%r92, 1, 0, %p35;
	add.s32 	%r109, %r91, %r92;
	add.s32 	%r102, %r102, 4;
$L__BB0_10:
	setp.eq.s32 	%p36, %r18, 0;
	@%p36 bra 	$L__BB0_13;
	add.s32 	%r93, %r102, %r1;
	cvt.u64.u32 	%rd34, %r93;
	add.s64 	%rd40, %rd1, %rd34;
	cvt.u64.u32 	%rd35, %r102;
	add.s64 	%rd39, %rd2, %rd35;
	neg.s32 	%r107, %r18;
$L__BB0_12:
	.pragma "nounroll";
	ld.global.u8 	%rs57, [%rd39];
	ld.global.u8 	%rs58, [%rd40];
	setp.eq.s16 	%p37, %rs57, %rs58;
	selp.u32 	%r94, 1, 0, %p37;
	add.s32 	%r109, %r109, %r94;
	add.s64 	%rd40, %rd40, 1;
	add.s64 	%rd39, %rd39, 1;
	add.s32 	%r107, %r107, 1;
	setp.ne.s32 	%p38, %r107, 0;
	@%p38 bra 	$L__BB0_12;
$L__BB0_13:
	setp.ne.s32 	%p39, %r109, %r30;
	@%p39 bra 	$L__BB0_15;
	cvta.to.global.u64 	%rd36, %rd15;
	atom.global.add.u32 	%r95, [%rd36], 1;
$L__BB0_15:
	ret;

}


// ===== COMPILED SASS (sm_100) =====

	.target	sm_100

	.elftype	@"ET_EXEC"


//--------------------- .note.nv.tkinfo           --------------------------
	.section	.note.nv.tkinfo,"",@"SHT_NOTE"
	.sectionflags	@"SHF_NOTE_NV_TKINFO"
	.tkinfo
        /*0018*/ 	.word	0x00000002
        /*0030*/ 	.string	""
        /*0030*/ 	.string	"ptxas"
        /*0030*/ 	.string	"Cuda compilation tools, release 13.0, V13.0.88"
        /*0030*/ 	.string	"Build cuda_13.0.r13.0/compiler.36424714_0"
        /*0030*/ 	.string	"-arch sm_100 -m 64 "



//--------------------- .note.nv.cuinfo           --------------------------
	.section	.note.nv.cuinfo,"",@"SHT_NOTE"
	.sectionflags	@"SHF_NOTE_NV_CUINFO"
        /*0018*/ 	.short	0x0002
        /*001a*/ 	.short	0x0064
        /*001c*/ 	.short	0x0082
	.zero		2


//--------------------- .nv.info                  --------------------------
	.section	.nv.info,"",@"SHT_CUDA_INFO"
	.align	4


	//----- nvinfo : EIATTR_REGCOUNT
	.align		4
        /*0000*/ 	.byte	0x04, 0x2f
        /*0002*/ 	.short	(.L_1 - .L_0)
	.align		4
.L_0:
        /*0004*/ 	.word	index@(_Z21FindOccurrencesKernelPcS_Pii)
        /*0008*/ 	.word	0x0000001e


	//----- nvinfo : EIATTR_FRAME_SIZE
	.align		4
.L_1:
        /*000c*/ 	.byte	0x04, 0x11
        /*000e*/ 	.short	(.L_3 - .L_2)
	.align		4
.L_2:
        /*0010*/ 	.word	index@(_Z21FindOccurrencesKernelPcS_Pii)
        /*0014*/ 	.word	0x00000000


	//----- nvinfo : EIATTR_MIN_STACK_SIZE
	.align		4
.L_3:
        /*0018*/ 	.byte	0x04, 0x12
        /*001a*/ 	.short	(.L_5 - .L_4)
	.align		4
.L_4:
        /*001c*/ 	.word	index@(_Z21FindOccurrencesKernelPcS_Pii)
        /*0020*/ 	.word	0x00000000
.L_5:


//--------------------- .nv.compat                --------------------------
	.section	.nv.compat,"",@"SHT_CUDA_COMPAT_INFO"
	.align	4
        /*0000*/ 	.byte	0x02, 0x09, 0x00, 0x00, 0x02, 0x02, 0x01, 0x00, 0x02, 0x05, 0x05, 0x00, 0x03, 0x07, 0x01, 0x01
        /*0010*/ 	.byte	0x02, 0x03, 0x00, 0x00, 0x02, 0x06, 0x01, 0x00, 0x04, 0x0b, 0x08, 0x00, 0x09, 0x00, 0x00, 0x00
        /*0020*/ 	.byte	0x00, 0x00, 0x00, 0x00


//--------------------- .nv.info._Z21FindOccurrencesKernelPcS_Pii --------------------------
	.section	.nv.info._Z21FindOccurrencesKernelPcS_Pii,"",@"SHT_CUDA_INFO"
	.sectionflags	@""
	.align	4


	//----- nvinfo : EIATTR_CUDA_API_VERSION
	.align		4
        /*0000*/ 	.byte	0x04, 0x37
        /*0002*/ 	.short	(.L_7 - .L_6)
.L_6:
        /*0004*/ 	.word	0x00000082


	//----- nvinfo : EIATTR_KPARAM_INFO
	.align		4
.L_7:
        /*0008*/ 	.byte	0x04, 0x17
        /*000a*/ 	.short	(.L_9 - .L_8)
.L_8:
        /*000c*/ 	.word	0x00000000
        /*0010*/ 	.short	0x0003
        /*0012*/ 	.short	0x0018
        /*0014*/ 	.byte	0x00, 0xf0, 0x11, 0x00


	//----- nvinfo : EIATTR_KPARAM_INFO
	.align		4
.L_9:
        /*0018*/ 	.byte	0x04, 0x17
        /*001a*/ 	.short	(.L_11 - .L_10)
.L_10:
        /*001c*/ 	.word	0x00000000
        /*0020*/ 	.short	0x0002
        /*0022*/ 	.short	0x0010
        /*0024*/ 	.byte	0x00, 0xf5, 0x21, 0x00


	//----- nvinfo : EIATTR_KPARAM_INFO
	.align		4
.L_11:
        /*0028*/ 	.byte	0x04, 0x17
        /*002a*/ 	.short	(.L_13 - .L_12)
.L_12:
        /*002c*/ 	.word	0x00000000
        /*0030*/ 	.short	0x0001
        /*0032*/ 	.short	0x0008
        /*0034*/ 	.byte	0x00, 0xf5, 0x21, 0x00


	//----- nvinfo : EIATTR_KPARAM_INFO
	.align		4
.L_13:
        /*0038*/ 	.byte	0x04, 0x17
        /*003a*/ 	.short	(.L_15 - .L_14)
.L_14:
        /*003c*/ 	.word	0x00000000
        /*0040*/ 	.short	0x0000
        /*0042*/ 	.short	0x0000
        /*0044*/ 	.byte	0x00, 0xf5, 0x21, 0x00


	//----- nvinfo : EIATTR_SPARSE_MMA_MASK
	.align		4
.L_15:
        /*0048*/ 	.byte	0x03, 0x50
        /*004a*/ 	.short	0x0000


	//----- nvinfo : EIATTR_MAXREG_COUNT
	.align		4
        /*004c*/ 	.byte	0x03, 0x1b
        /*004e*/ 	.short	0x00ff


	//----- nvinfo : EIATTR_MERCURY_ISA_VERSION
	.align		4
        /*0050*/ 	.byte	0x03, 0x5f
        /*0052*/ 	.short	0x0101


	//----- nvinfo : EIATTR_INT_WARP_WIDE_INSTR_OFFSETS
	.align		4
        /*0054*/ 	.byte	0x04, 0x31
        /*0056*/ 	.short	(.L_17 - .L_16)


	//   ....[0]....
.L_16:
        /*0058*/ 	.word	0x00000e70


	//----- nvinfo : EIATTR_VRC_CTA_INIT_COUNT
	.align		4
.L_17:
        /*005c*/ 	.byte	0x02, 0x4a
	.zero		1
	.zero		1


	//----- nvinfo : EIATTR_EXIT_INSTR_OFFSETS
	.align		4
        /*0060*/ 	.byte	0x04, 0x1c
        /*0062*/ 	.short	(.L_19 - .L_18)


	//   ....[0]....
.L_18:
        /*0064*/ 	.word	0x00000e40


	//   ....[1]....
        /*0068*/ 	.word	0x00000ec0


	//----- nvinfo : EIATTR_CBANK_PARAM_SIZE
	.align		4
.L_19:
        /*006c*/ 	.byte	0x03, 0x19
        /*006e*/ 	.short	0x001c


	//----- nvinfo : EIATTR_PARAM_CBANK
	.align		4
        /*0070*/ 	.byte	0x04, 0x0a
        /*0072*/ 	.short	(.L_21 - .L_20)
	.align		4
.L_20:
        /*0074*/ 	.word	index@(.nv.constant0._Z21FindOccurrencesKernelPcS_Pii)
        /*0078*/ 	.short	0x0380
        /*007a*/ 	.short	0x001c


	//----- nvinfo : EIATTR_SW_WAR
	.align		4
.L_21:
        /*007c*/ 	.byte	0x04, 0x36
        /*007e*/ 	.short	(.L_23 - .L_22)
.L_22:
        /*0080*/ 	.word	0x00000008
.L_23:


//--------------------- .nv.callgraph             --------------------------
	.section	.nv.callgraph,"",@"SHT_CUDA_CALLGRAPH"
	.align	4
	.sectionentsize	8
	.align		4
        /*0000*/ 	.word	0x00000000
	.align		4
        /*0004*/ 	.word	0xffffffff
	.align		4
        /*0008*/ 	.word	0x00000000
	.align		4
        /*000c*/ 	.word	0xfffffffe
	.align		4
        /*0010*/ 	.word	0x00000000
	.align		4
        /*0014*/ 	.word	0xfffffffd
	.align		4
        /*0018*/ 	.word	0x00000000
	.align		4
        /*001c*/ 	.word	0xfffffffc


//--------------------- .text._Z21FindOccurrencesKernelPcS_Pii --------------------------
	.section	.text._Z21FindOccurrencesKernelPcS_Pii,"ax",@progbits
	.align	128
        .global         _Z21FindOccurrencesKernelPcS_Pii
        .type           _Z21FindOccurrencesKernelPcS_Pii,@function
        .size           _Z21FindOccurrencesKernelPcS_Pii,(.L_x_7 - _Z21FindOccurrencesKernelPcS_Pii)
        .other          _Z21FindOccurrencesKernelPcS_Pii,@"STO_CUDA_ENTRY STV_DEFAULT"
_Z21FindOccurrencesKernelPcS_Pii:
.text._Z21FindOccurrencesKernelPcS_Pii:
[----:B------:R-:W-:Y:S01]  /*0000*/  LDC R1, c[0x0][0x37c] ;  /* 0x0000df00ff017b82 */ /* 0x000fe20000000800 */
[----:B------:R-:W0:Y:S01]  /*0010*/  LDCU UR9, c[0x0][0x398] ;  /* 0x00007300ff0977ac */ /* 0x000e220008000800 */
[----:B------:R-:W-:Y:S01]  /*0020*/  IMAD.MOV.U32 R14, RZ, RZ, RZ ;  /* 0x000000ffff0e7224 */ /* 0x000fe200078e00ff */
[----:B------:R-:W1:Y:S01]  /*0030*/  LDCU.64 UR10, c[0x0][0x358] ;  /* 0x00006b00ff0a77ac */ /* 0x000e620008000a00 */
[----:B0-----:R-:W-:-:S09]  /*0040*/  UISETP.GE.AND UP0, UPT, UR9, 0x1, UPT ;  /* 0x000000010900788c */ /* 0x001fd2000bf06270 */
[----:B-1----:R-:W-:Y:S05]  /*0050*/  BRA.U !UP0, `(.L_x_0) ;  /* 0x0000000d08747547 */ /* 0x002fea000b800000 */
[----:B------:R-:W0:Y:S01]  /*0060*/  S2R R7, SR_TID.X ;  /* 0x0000000000077919 */ /* 0x000e220000002100 */
[----:B------:R-:W-:Y:S01]  /*0070*/  UISETP.GE.U32.AND UP1, UPT, UR9, 0x10, UPT ;  /* 0x000000100900788c */ /* 0x000fe2000bf26070 */
[----:B------:R-:W-:Y:S01]  /*0080*/  IMAD.MOV.U32 R14, RZ, RZ, RZ ;  /* 0x000000ffff0e7224 */ /* 0x000fe200078e00ff */
[----:B------:R-:W-:Y:S01]  /*0090*/  ULOP3.LUT UR7, UR9, 0xf, URZ, 0xc0, !UPT ;  /* 0x0000000f09077892 */ /* 0x000fe2000f8ec0ff */
[----:B------:R-:W-:-:S03]  /*00a0*/  UMOV UR4, URZ ;  /* 0x000000ff00047c82 */ /* 0x000fc60008000000 */
[----:B------:R-:W-:Y:S01]  /*00b0*/  UISETP.NE.AND UP0, UPT, UR7, URZ, UPT ;  /* 0x000000ff0700728c */ /* 0x000fe2000bf05270 */
[----:B0-----:R-:W-:Y:S02]  /*00c0*/  IMAD R7, R7, UR9, RZ ;  /* 0x0000000907077c24 */ /* 0x001fe4000f8e02ff */
[----:B------:R-:W-:Y:S08]  /*00d0*/  BRA.U !UP1, `(.L_x_1) ;  /* 0x0000000509887547 */ /* 0x000ff0000b800000 */
[----:B------:R-:W0:Y:S01]  /*00e0*/  LDCU.128 UR12, c[0x0][0x380] ;  /* 0x00007000ff0c77ac */ /* 0x000e220008000c00 */
[----:B------:R-:W-:Y:S01]  /*00f0*/  IMAD.MOV.U32 R14, RZ, RZ, RZ ;  /* 0x000000ffff0e7224 */ /* 0x000fe200078e00ff */
[----:B------:R-:W-:-:S04]  /*0100*/  ULOP3.LUT UR4, UR9, 0x7ffffff0, URZ, 0xc0, !UPT ;  /* 0x7ffffff009047892 */ /* 0x000fc8000f8ec0ff */
[----:B------:R-:W-:Y:S02]  /*0110*/  UIADD3 UR8, UPT, UPT, -UR4, URZ, URZ ;  /* 0x000000ff04087290 */ /* 0x000fe4000fffe1ff */
[----:B0-----:R-:W-:Y:S01]  /*0120*/  UIADD3 UR5, UP1, UPT, UR14, 0x7, URZ ;  /* 0x000000070e057890 */ /* 0x001fe2000ff3e0ff */
[----:B------:R-:W-:-:S03]  /*0130*/  IADD3 R4, P0, PT, R7, UR12, RZ ;  /* 0x0000000c07047c10 */ /* 0x000fc6000ff1e0ff */
[----:B------:R-:W-:Y:S01]  /*0140*/  UIADD3.X UR6, UPT, UPT, URZ, UR15, URZ, UP1, !UPT ;  /* 0x0000000fff067290 */ /* 0x000fe20008ffe4ff */
[----:B------:R-:W-:Y:S01]  /*0150*/  IADD3 R4, P1, PT, R4, 0x7, RZ ;  /* 0x0000000704047810 */ /* 0x000fe20007f3e0ff */
[----:B------:R-:W-:-:S03]  /*0160*/  IMAD.U32 R2, RZ, RZ, UR5 ;  /* 0x00000005ff027e24 */ /* 0x000fc6000f8e00ff */
[----:B------:R-:W-:Y:S02]  /*0170*/  IADD3.X R5, PT, PT, RZ, UR13, RZ, P1, P0 ;  /* 0x0000000dff057c10 */ /* 0x000fe40008fe04ff */
[----:B------:R-:W-:-:S07]  /*0180*/  MOV R3, UR6 ;  /* 0x0000000600037c02 */ /* 0x000fce0008000f00 */
.L_x_2:
[----:B------:R-:W2:Y:S04]  /*0190*/  LDG.E.U8 R6, desc[UR10][R2.64+-0x7] ;  /* 0xfffff90a02067981 */ /* 0x000ea8000c1e1100 */
[----:B------:R-:W2:Y:S04]  /*01a0*/  LDG.E.U8 R11, desc[UR10][R4.64+-0x7] ;  /* 0xfffff90a040b7981 */ /* 0x000ea8000c1e1100 */
[----:B------:R-:W3:Y:S04]  /*01b0*/  LDG.E.U8 R19, desc[UR10][R2.64+-0x6] ;  /* 0xfffffa0a02137981 */ /* 0x000ee8000c1e1100 */
[----:B------:R-:W3:Y:S04]  /*01c0*/  LDG.E.U8 R22, desc[UR10][R4.64+-0x6] ;  /* 0xfffffa0a04167981 */ /* 0x000ee8000c1e1100 */
[----:B------:R-:W4:Y:S04]  /*01d0*/  LDG.E.U8 R24, desc[UR10][R2.64+-0x5] ;  /* 0xfffffb0a02187981 */ /* 0x000f28000c1e1100 */
[----:B------:R-:W4:Y:S04]  /*01e0*/  LDG.E.U8 R27, desc[UR10][R4.64+-0x5] ;  /* 0xfffffb0a041b7981 */ /* 0x000f28000c1e1100 */
[----:B------:R-:W5:Y:S04]  /*01f0*/  LDG.E.U8 R20, desc[UR10][R2.64+-0x4] ;  /* 0xfffffc0a02147981 */ /* 0x000f68000c1e1100 */
        /* <DEDUP_REMOVED lines=12> */
[----:B------:R-:W5:Y:S01]  /*02c0*/  LDG.E.U8 R13, desc[UR10][R4.64+0x2] ;  /* 0x0000020a040d7981 */ /* 0x000f62000c1e1100 */
[----:B--2---:R-:W-:-:S03]  /*02d0*/  ISETP.NE.AND P0, PT, R6, R11, PT ;  /* 0x0000000b0600720c */ /* 0x004fc60003f05270 */
[----:B------:R-:W2:Y:S04]  /*02e0*/  LDG.E.U8 R6, desc[UR10][R2.64+0x3] ;  /* 0x0000030a02067981 */ /* 0x000ea8000c1e1100 */
[----:B------:R-:W2:Y:S01]  /*02f0*/  LDG.E.U8 R11, desc[UR10][R4.64+0x3] ;  /* 0x0000030a040b7981 */ /* 0x000ea2000c1e1100 */
[----:B---3--:R-:W-:Y:S01]  /*0300*/  ISETP.NE.AND P1, PT, R19, R22, PT ;  /* 0x000000161300720c */ /* 0x008fe20003f25270 */
[----:B------:R-:W-:Y:S02]  /*0310*/  VIADD R22, R14, 0x1 ;  /* 0x000000010e167836 */ /* 0x000fe40000000000 */
[----:B------:R-:W3:Y:S02]  /*0320*/  LDG.E.U8 R19, desc[UR10][R4.64+0x4] ;  /* 0x0000040a04137981 */ /* 0x000ee4000c1e1100 */
[----:B------:R-:W-:-:S02]  /*0330*/  @P0 IMAD.MOV R22, RZ, RZ, R14 ;  /* 0x000000ffff160224 */ /* 0x000fc400078e020e */
[----:B------:R-:W3:Y:S01]  /*0340*/  LDG.E.U8 R14, desc[UR10][R2.64+0x4] ;  /* 0x0000040a020e7981 */ /* 0x000ee2000c1e1100 */
[----:B----4-:R-:W-:Y:S01]  /*0350*/  ISETP.NE.AND P0, PT, R24, R27, PT ;  /* 0x0000001b1800720c */ /* 0x010fe20003f05270 */
[----:B------:R-:W-:Y:S02]  /*0360*/  VIADD R24, R22, 0x1 ;  /* 0x0000000116187836 */ /* 0x000fe40000000000 */
[----:B------:R-:W4:Y:S02]  /*0370*/  LDG.E.U8 R27, desc[UR10][R4.64+0x8] ;  /* 0x0000080a041b7981 */ /* 0x000f24000c1e1100 */
[----:B------:R-:W-:Y:S01]  /*0380*/  @P1 IMAD.MOV R24, RZ, RZ, R22 ;  /* 0x000000ffff181224 */ /* 0x000fe200078e0216 */
[----:B-----5:R-:W-:Y:S02]  /*0390*/  ISETP.NE.AND P1, PT, R20, R25, PT ;  /* 0x000000191400720c */ /* 0x020fe40003f25270 */
[----:B------:R-:W5:Y:S02]  /*03a0*/  LDG.E.U8 R20, desc[UR10][R2.64+0x5] ;  /* 0x0000050a02147981 */ /* 0x000f64000c1e1100 */
[----:B------:R-:W-:-:S02]  /*03b0*/  IADD3 R22, PT, PT, R24, 0x1, RZ ;  /* 0x0000000118167810 */ /* 0x000fc40007ffe0ff */
[----:B------:R-:W5:Y:S01]  /*03c0*/  LDG.E.U8 R25, desc[UR10][R4.64+0x5] ;  /* 0x0000050a04197981 */ /* 0x000f62000c1e1100 */
[----:B------:R-:W-:Y:S01]  /*03d0*/  @P0 IMAD.MOV R22, RZ, RZ, R24 ;  /* 0x000000ffff160224 */ /* 0x000fe200078e0218 */
[----:B------:R-:W-:Y:S02]  /*03e0*/  ISETP.NE.AND P0, PT, R18, R23, PT ;  /* 0x000000171200720c */ /* 0x000fe40003f05270 */
[----:B------:R-:W4:Y:S01]  /*03f0*/  LDG.E.U8 R18, desc[UR10][R2.64+0x6] ;  /* 0x0000060a02127981 */ /* 0x000f22000c1e1100 */
[----:B------:R-:W-:-:S03]  /*0400*/  VIADD R24, R22, 0x1 ;  /* 0x0000000116187836 */ /* 0x000fc60000000000 */
[----:B------:R-:W4:Y:S01]  /*0410*/  LDG.E.U8 R23, desc[UR10][R4.64+0x6] ;  /* 0x0000060a04177981 */ /* 0x000f22000c1e1100 */
[----:B------:R-:W-:Y:S01]  /*0420*/  @P1 IMAD.MOV R24, RZ, RZ, R22 ;  /* 0x000000ffff181224 */ /* 0x000fe200078e0216 */
[----:B------:R-:W-:Y:S02]  /*0430*/  ISETP.NE.AND P1, PT, R16, R21, PT ;  /* 0x000000151000720c */ /* 0x000fe40003f25270 */
[----:B------:R-:W4:Y:S04]  /*0440*/  LDG.E.U8 R16, desc[UR10][R2.64+0x7] ;  /* 0x0000070a02107981 */ /* 0x000f28000c1e1100 */
[----:B------:R-:W4:Y:S04]  /*0450*/  LDG.E.U8 R21, desc[UR10][R4.64+0x7] ;  /* 0x0000070a04157981 */ /* 0x000f28000c1e1100 */
[----:B------:R-:W4:Y:S01]  /*0460*/  LDG.E.U8 R22, desc[UR10][R2.64+0x8] ;  /* 0x0000080a02167981 */ /* 0x000f22000c1e1100 */
[C---:B------:R-:W-:Y:S01]  /*0470*/  VIADD R26, R24.reuse, 0x1 ;  /* 0x00000001181a7836 */ /* 0x040fe20000000000 */
[----:B------:R-:W-:-:S02]  /*0480*/  @P0 IADD3 R26, PT, PT, R24, RZ, RZ ;  /* 0x000000ff181a0210 */ /* 0x000fc40007ffe0ff */
[----:B------:R-:W-:-:S03]  /*0490*/  ISETP.NE.AND P0, PT, R0, R9, PT ;  /* 0x000000090000720c */ /* 0x000fc60003f05270 */
[----:B------:R-:W-:Y:S02]  /*04a0*/  VIADD R0, R26, 0x1 ;  /* 0x000000011a007836 */ /* 0x000fe40000000000 */
[----:B------:R-:W-:Y:S01]  /*04b0*/  @P1 IMAD.MOV R0, RZ, RZ, R26 ;  /* 0x000000ffff001224 */ /* 0x000fe200078e021a */
[----:B------:R-:W-:-:S03]  /*04c0*/  ISETP.NE.AND P1, PT, R12, R17, PT ;  /* 0x000000110c00720c */ /* 0x000fc60003f25270 */
[----:B------:R-:W-:-:S04]  /*04d0*/  VIADD R9, R0, 0x1 ;  /* 0x0000000100097836 */ /* 0x000fc80000000000 */
[----:B------:R-:W-:Y:S01]  /*04e0*/  @P0 IMAD.MOV R9, RZ, RZ, R0 ;  /* 0x000000ffff090224 */ /* 0x000fe200078e0200 */
[----:B------:R-:W-:-:S04]  /*04f0*/  ISETP.NE.AND P0, PT, R10, R15, PT ;  /* 0x0000000f0a00720c */ /* 0x000fc80003f05270 */
[----:B------:R-:W-:Y:S01]  /*0500*/  IADD3 R0, PT, PT, R9, 0x1, RZ ;  /* 0x0000000109007810 */ /* 0x000fe20007ffe0ff */
[----:B------:R-:W-:Y:S01]  /*0510*/  @P1 IMAD.MOV R0, RZ, RZ, R9 ;  /* 0x000000ffff001224 */ /* 0x000fe200078e0209 */
[----:B------:R-:W-:-:S03]  /*0520*/  ISETP.NE.AND P1, PT, R8, R13, PT ;  /* 0x0000000d0800720c */ /* 0x000fc60003f25270 */
[----:B------:R-:W-:-:S04]  /*0530*/  VIADD R8, R0, 0x1 ;  /* 0x0000000100087836 */ /* 0x000fc80000000000 */
[----:B------:R-:W-:-:S04]  /*0540*/  @P0 IMAD.MOV R8, RZ, RZ, R0 ;  /* 0x000000ffff080224 */ /* 0x000fc800078e0200 */
[C---:B------:R-:W-:Y:S02]  /*0550*/  VIADD R0, R8.reuse, 0x1 ;  /* 0x0000000108007836 */ /* 0x040fe40000000000 */
[----:B------:R-:W-:Y:S01]  /*0560*/  @P1 IADD3 R0, PT, PT, R8, RZ, RZ ;  /* 0x000000ff08001210 */ /* 0x000fe20007ffe0ff */
[----:B------:R-:W-:-:S04]  /*0570*/  UIADD3 UR8, UPT, UPT, UR8, 0x10, URZ ;  /* 0x0000001008087890 */ /* 0x000fc8000fffe0ff */
[----:B------:R-:W-:Y:S01]  /*0580*/  UISETP.NE.AND UP1, UPT, UR8, URZ, UPT ;  /* 0x000000ff0800728c */ /* 0x000fe2000bf25270 */
[----:B--2---:R-:W-:Y:S01]  /*0590*/  ISETP.NE.AND P0, PT, R6, R11, PT ;  /* 0x0000000b0600720c */ /* 0x004fe20003f05270 */
[----:B------:R-:W-:Y:S01]  /*05a0*/  VIADD R6, R0, 0x1 ;  /* 0x0000000100067836 */ /* 0x000fe20000000000 */
[----:B---3--:R-:W-:-:S11]  /*05b0*/  ISETP.NE.AND P1, PT, R14, R19, PT ;  /* 0x000000130e00720c */ /* 0x008fd60003f25270 */
[----:B------:R-:W-:-:S04]  /*05c0*/  @P0 IMAD.MOV R6, RZ, RZ, R0 ;  /* 0x000000ffff060224 */ /* 0x000fc800078e0200 */
[----:B------:R-:W-:Y:S01]  /*05d0*/  VIADD R0, R6, 0x1 ;  /* 0x0000000106007836 */ /* 0x000fe20000000000 */
[----:B-----5:R-:W-:Y:S02]  /*05e0*/  ISETP.NE.AND P0, PT, R20, R25, PT ;  /* 0x000000191400720c */ /* 0x020fe40003f05270 */
[----:B------:R-:W-:Y:S02]  /*05f0*/  @P1 IADD3 R0, PT, PT, R6, RZ, RZ ;  /* 0x000000ff06001210 */ /* 0x000fe40007ffe0ff */
[----:B----4-:R-:W-:-:S03]  /*0600*/  ISETP.NE.AND P1, PT, R18, R23, PT ;  /* 0x000000171200720c */ /* 0x010fc60003f25270 */
[----:B------:R-:W-:-:S06]  /*0610*/  VIADD R6, R0, 0x1 ;  /* 0x0000000100067836 */ /* 0x000fcc0000000000 */
[----:B------:R-:W-:Y:S01]  /*0620*/  @P0 IMAD.MOV R6, RZ, RZ, R0 ;  /* 0x000000ffff060224 */ /* 0x000fe200078e0200 */
[----:B------:R-:W-:-:S03]  /*0630*/  ISETP.NE.AND P2, PT, R16, R21, PT ;  /* 0x000000151000720c */ /* 0x000fc60003f45270 */
[----:B------:R-:W-:Y:S01]  /*0640*/  VIADD R0, R6, 0x1 ;  /* 0x0000000106007836 */ /* 0x000fe20000000000 */
[----:B------:R-:W-:Y:S02]  /*0650*/  ISETP.NE.AND P0, PT, R22, R27, PT ;  /* 0x0000001b1600720c */ /* 0x000fe40003f05270 */
[----:B------:R-:W-:Y:S02]  /*0660*/  @P1 IADD3 R0, PT, PT, R6, RZ, RZ ;  /* 0x000000ff06001210 */ /* 0x000fe40007ffe0ff */
[----:B------:R-:W-:-:S03]  /*0670*/  IADD3 R2, P1, PT, R2, 0x10, RZ ;  /* 0x0000001002027810 */ /* 0x000fc60007f3e0ff */
[----:B------:R-:W-:Y:S02]  /*0680*/  VIADD R6, R0, 0x1 ;  /* 0x0000000100067836 */ /* 0x000fe40000000000 */
[----:B------:R-:W-:Y:S01]  /*0690*/  @P2 IMAD.MOV R6, RZ, RZ, R0 ;  /* 0x000000ffff062224 */ /* 0x000fe200078e0200 */
[----:B------:R-:W-:Y:S02]  /*06a0*/  IADD3 R4, P2, PT, R4, 0x10, RZ ;  /* 0x0000001004047810 */ /* 0x000fe40007f5e0ff */
[----:B------:R-:W-:Y:S01]  /*06b0*/  IADD3.X R3, PT, PT, RZ, R3, RZ, P1, !PT ;  /* 0x00000003ff037210 */ /* 0x000fe20000ffe4ff */
[----:B------:R-:W-:Y:S02]  /*06c0*/  VIADD R14, R6, 0x1 ;  /* 0x00000001060e7836 */ /* 0x000fe40000000000 */
[----:B------:R-:W-:Y:S02]  /*06d0*/  IMAD.X R5, RZ, RZ, R5, P2 ;  /* 0x000000ffff057224 */ /* 0x000fe400010e0605 */
[----:B------:R-:W-:Y:S01]  /*06e0*/  @P0 IMAD.MOV R14, RZ, RZ, R6 ;  /* 0x000000ffff0e0224 */ /* 0x000fe200078e0206 */
[----:B------:R-:W-:Y:S06]  /*06f0*/  BRA.U UP1, `(.L_x_2) ;  /* 0xfffffff901a47547 */ /* 0x000fec000b83ffff */
.L_x_1:
[----:B------:R-:W-:Y:S05]  /*0700*/  BRA.U !UP0, `(.L_x_0) ;  /* 0x0000000508c87547 */ /* 0x000fea000b800000 */
[----:B------:R-:W-:Y:S02]  /*0710*/  UISETP.GE.U32.AND UP0, UPT, UR7, 0x8, UPT ;  /* 0x000000080700788c */ /* 0x000fe4000bf06070 */
[----:B------:R-:W-:-:S04]  /*0720*/  ULOP3.LUT UR6, UR9, 0x7, URZ, 0xc0, !UPT ;  /* 0x0000000709067892 */ /* 0x000fc8000f8ec0ff */
[----:B------:R-:W-:-:S03]  /*0730*/  UISETP.NE.AND UP1, UPT, UR6, URZ, UPT ;  /* 0x000000ff0600728c */ /* 0x000fc6000bf25270 */
[----:B------:R-:W-:Y:S08]  /*0740*/  BRA.U !UP0, `(.L_x_3) ;  /* 0x0000000108c87547 */ /* 0x000ff0000b800000 */
[----:B------:R-:W0:Y:S01]  /*0750*/  LDC.64 R4, c[0x0][0x380] ;  /* 0x0000e000ff047b82 */ /* 0x000e220000000a00 */
[----:B------:R-:W-:-:S07]  /*0760*/  VIADD R9, R7, UR4 ;  /* 0x0000000407097c36 */ /* 0x000fce0008000000 */
[----:B------:R-:W1:Y:S01]  /*0770*/  LDC.64 R2, c[0x0][0x388] ;  /* 0x0000e200ff027b82 */ /* 0x000e620000000a00 */
[----:B0-----:R-:W-:-:S05]  /*0780*/  IADD3 R8, P1, PT, R9, R4, RZ ;  /* 0x0000000409087210 */ /* 0x001fca0007f3e0ff */
[----:B------:R-:W-:Y:S01]  /*0790*/  IMAD.X R9, RZ, RZ, R5, P1 ;  /* 0x000000ffff097224 */ /* 0x000fe200008e0605 */
[----:B-1----:R-:W-:-:S05]  /*07a0*/  IADD3 R2, P0, PT, R2, UR4, RZ ;  /* 0x0000000402027c10 */ /* 0x002fca000ff1e0ff */
[----:B------:R-:W2:Y:S01]  /*07b0*/  LDG.E.U8 R9, desc[UR10][R8.64] ;  /* 0x0000000a08097981 */ /* 0x000ea2000c1e1100 */
[----:B------:R-:W-:Y:S02]  /*07c0*/  IADD3.X R3, PT, PT, RZ, R3, RZ, P0, !PT ;  /* 0x00000003ff037210 */ /* 0x000fe400007fe4ff */
[----:B------:R-:W-:-:S03]  /*07d0*/  IADD3 R4, P0, P1, R4, UR4, R7 ;  /* 0x0000000404047c10 */ /* 0x000fc6000f91e007 */
[----:B------:R-:W2:Y:S01]  /*07e0*/  LDG.E.U8 R0, desc[UR10][R2.64] ;  /* 0x0000000a02007981 */ /* 0x000ea2000c1e1100 */
[----:B------:R-:W-:-:S03]  /*07f0*/  IADD3.X R5, PT, PT, RZ, R5, RZ, P0, P1 ;  /* 0x00000005ff057210 */ /* 0x000fc600007e24ff */
        /* <DEDUP_REMOVED lines=12> */
[----:B------:R0:W5:Y:S04]  /*08c0*/  LDG.E.U8 R20, desc[UR10][R2.64+0x7] ;  /* 0x0000070a02147981 */ /* 0x000168000c1e1100 */
[----:B------:R-:W5:Y:S01]  /*08d0*/  LDG.E.U8 R23, desc[UR10][R4.64+0x7] ;  /* 0x0000070a04177981 */ /* 0x000f62000c1e1100 */
[----:B------:R-:W-:Y:S01]  /*08e0*/  UIADD3 UR4, UPT, UPT, UR4, 0x8, URZ ;  /* 0x0000000804047890 */ /* 0x000fe2000fffe0ff */
[----:B--2---:R-:W-:Y:S01]  /*08f0*/  ISETP.NE.AND P0, PT, R0, R9, PT ;  /* 0x000000090000720c */ /* 0x004fe20003f05270 */
[----:B------:R-:W-:Y:S01]  /*0900*/  VIADD R0, R14, 0x1 ;  /* 0x000000010e007836 */ /* 0x000fe20000000000 */
[----:B---3--:R-:W-:-:S11]  /*0910*/  ISETP.NE.AND P1, PT, R6, R11, PT ;  /* 0x0000000b0600720c */ /* 0x008fd60003f25270 */
[----:B------:R-:W-:Y:S01]  /*0920*/  @P0 IMAD.MOV R0, RZ, RZ, R14 ;  /* 0x000000ffff000224 */ /* 0x000fe200078e020e */
[----:B----4-:R-:W-:-:S04]  /*0930*/  ISETP.NE.AND P0, PT, R10, R13, PT ;  /* 0x0000000d0a00720c */ /* 0x010fc80003f05270 */
[----:B------:R-:W-:Y:S01]  /*0940*/  IADD3 R6, PT, PT, R0, 0x1, RZ ;  /* 0x0000000100067810 */ /* 0x000fe20007ffe0ff */
[----:B------:R-:W-:Y:S01]  /*0950*/  @P1 IMAD.MOV R6, RZ, RZ, R0 ;  /* 0x000000ffff061224 */ /* 0x000fe200078e0200 */
[----:B-----5:R-:W-:-:S03]  /*0960*/  ISETP.NE.AND P1, PT, R12, R15, PT ;  /* 0x0000000f0c00720c */ /* 0x020fc60003f25270 */
[----:B------:R-:W-:-:S04]  /*0970*/  VIADD R0, R6, 0x1 ;  /* 0x0000000106007836 */ /* 0x000fc80000000000 */
[----:B------:R-:W-:Y:S01]  /*0980*/  @P0 IMAD.MOV R0, RZ, RZ, R6 ;  /* 0x000000ffff000224 */ /* 0x000fe200078e0206 */
[----:B------:R-:W-:-:S04]  /*0990*/  ISETP.NE.AND P0, PT, R16, R17, PT ;  /* 0x000000111000720c */ /* 0x000fc80003f05270 */
[----:B0-----:R-:W-:Y:S01]  /*09a0*/  IADD3 R2, PT, PT, R0, 0x1, RZ ;  /* 0x0000000100027810 */ /* 0x001fe20007ffe0ff */
        /* <DEDUP_REMOVED lines=9> */
[----:B------:R-:W-:-:S05]  /*0a40*/  @P0 IMAD.MOV R0, RZ, RZ, R2 ;  /* 0x000000ffff000224 */ /* 0x000fca00078e0202 */
[----:B------:R-:W-:Y:S01]  /*0a50*/  IADD3 R14, PT, PT, R0, 0x1, RZ ;  /* 0x00000001000e7810 */ /* 0x000fe20007ffe0ff */
[----:B------:R-:W-:-:S07]  /*0a60*/  @P1 IMAD.MOV R14, RZ, RZ, R0 ;  /* 0x000000ffff0e1224 */ /* 0x000fce00078e0200 */
.L_x_3:
        /* <DEDUP_REMOVED lines=8> */
[----:B0-----:R-:W-:-:S05]  /*0af0*/  IADD3 R2, P0, PT, R2, UR4, RZ ;  /* 0x0000000402027c10 */ /* 0x001fca000ff1e0ff */
[----:B------:R-:W-:Y:S01]  /*0b00*/  IMAD.X R3, RZ, RZ, R3, P0 ;  /* 0x000000ffff037224 */ /* 0x000fe200000e0603 */
[----:B-1----:R-:W-:-:S04]  /*0b10*/  IADD3 R4, P1, PT, R5, R8, RZ ;  /* 0x0000000805047210 */ /* 0x002fc80007f3e0ff */
[----:B------:R-:W2:Y:S01]  /*0b20*/  LDG.E.U8 R0, desc[UR10][R2.64] ;  /* 0x0000000a02007981 */ /* 0x000ea2000c1e1100 */
[-C--:B------:R-:W-:Y:S02]  /*0b30*/  IADD3.X R5, PT, PT, RZ, R9.reuse, RZ, P1, !PT ;  /* 0x00000009ff057210 */ /* 0x080fe40000ffe4ff */
[----:B------:R-:W-:Y:S01]  /*0b40*/  IADD3 R8, P0, P1, R8, UR4, R7 ;  /* 0x0000000408087c10 */ /* 0x000fe2000f91e007 */
[----:B------:R-:W3:Y:S03]  /*0b50*/  LDG.E.U8 R6, desc[UR10][R2.64+0x1] ;  /* 0x0000010a02067981 */ /* 0x000ee6000c1e1100 */
[----:B------:R-:W-:Y:S01]  /*0b60*/  IADD3.X R9, PT, PT, RZ, R9, RZ, P0, P1 ;  /* 0x00000009ff097210 */ /* 0x000fe200007e24ff */
[----:B------:R-:W2:Y:S04]  /*0b70*/  LDG.E.U8 R5, desc[UR10][R4.64] ;  /* 0x0000000a04057981 */ /* 0x000ea8000c1e1100 */
[----:B------:R-:W3:Y:S04]  /*0b80*/  LDG.E.U8 R11, desc[UR10][R8.64+0x1] ;  /* 0x0000010a080b7981 */ /* 0x000ee8000c1e1100 */
[----:B------:R-:W4:Y:S04]  /*0b90*/  LDG.E.U8 R10, desc[UR10][R2.64+0x2] ;  /* 0x0000020a020a7981 */ /* 0x000f28000c1e1100 */
[----:B------:R-:W4:Y:S04]  /*0ba0*/  LDG.E.U8 R13, desc[UR10][R8.64+0x2] ;  /* 0x0000020a080d7981 */ /* 0x000f28000c1e1100 */
[----:B------:R-:W5:Y:S04]  /*0bb0*/  LDG.E.U8 R12, desc[UR10][R2.64+0x3] ;  /* 0x0000030a020c7981 */ /* 0x000f68000c1e1100 */
[----:B------:R-:W5:Y:S01]  /*0bc0*/  LDG.E.U8 R15, desc[UR10][R8.64+0x3] ;  /* 0x0000030a080f7981 */ /* 0x000f62000c1e1100 */
[----:B------:R-:W-:Y:S01]  /*0bd0*/  UIADD3 UR4, UPT, UPT, UR4, 0x4, URZ ;  /* 0x0000000404047890 */ /* 0x000fe2000fffe0ff */
[----:B--2---:R-:W-:-:S02]  /*0be0*/  ISETP.NE.AND P0, PT, R0, R5, PT ;  /* 0x000000050000720c */ /* 0x004fc40003f05270 */
[----:B---3--:R-:W-:Y:S01]  /*0bf0*/  ISETP.NE.AND P1, PT, R6, R11, PT ;  /* 0x0000000b0600720c */ /* 0x008fe20003f25270 */
[----:B------:R-:W-:-:S10]  /*0c00*/  VIADD R0, R14, 0x1 ;  /* 0x000000010e007836 */ /* 0x000fd40000000000 */
[----:B------:R-:W-:Y:S01]  /*0c10*/  @P0 IMAD.MOV R0, RZ, RZ, R14 ;  /* 0x000000ffff000224 */ /* 0x000fe200078e020e */
[----:B----4-:R-:W-:-:S03]  /*0c20*/  ISETP.NE.AND P0, PT, R10, R13, PT ;  /* 0x0000000d0a00720c */ /* 0x010fc60003f05270 */
[C---:B------:R-:W-:Y:S01]  /*0c30*/  VIADD R4, R0.reuse, 0x1 ;  /* 0x0000000100047836 */ /* 0x040fe20000000000 */
[----:B------:R-:W-:Y:S02]  /*0c40*/  @P1 IADD3 R4, PT, PT, R0, RZ, RZ ;  /* 0x000000ff00041210 */ /* 0x000fe40007ffe0ff */
[----:B-----5:R-:W-:-:S03]  /*0c50*/  ISETP.NE.AND P1, PT, R12, R15, PT ;  /* 0x0000000f0c00720c */ /* 0x020fc60003f25270 */
[----:B------:R-:W-:-:S04]  /*0c60*/  VIADD R0, R4, 0x1 ;  /* 0x0000000104007836 */ /* 0x000fc80000000000 */
[----:B------:R-:W-:-:S04]  /*0c70*/  @P0 IMAD.MOV R0, RZ, RZ, R4 ;  /* 0x000000ffff000224 */ /* 0x000fc800078e0204 */
[C---:B------:R-:W-:Y:S02]  /*0c80*/  VIADD R14, R0.reuse, 0x1 ;  /* 0x00000001000e7836 */ /* 0x040fe40000000000 */
[----:B------:R-:W-:-:S07]  /*0c90*/  @P1 IADD3 R14, PT, PT, R0, RZ, RZ ;  /* 0x000000ff000e1210 */ /* 0x000fce0007ffe0ff */
.L_x_4:
[----:B------:R-:W-:Y:S05]  /*0ca0*/  BRA.U !UP1, `(.L_x_0) ;  /* 0x0000000109607547 */ /* 0x000fea000b800000 */
[----:B------:R-:W0:Y:S01]  /*0cb0*/  LDCU.128 UR12, c[0x0][0x380] ;  /* 0x00007000ff0c77ac */ /* 0x000e220008000c00 */
[----:B------:R-:W-:Y:S01]  /*0cc0*/  VIADD R7, R7, UR4 ;  /* 0x0000000407077c36 */ /* 0x000fe20008000000 */
[----:B------:R-:W-:-:S04]  /*0cd0*/  UIADD3 UR5, UPT, UPT, -UR5, URZ, URZ ;  /* 0x000000ff05057290 */ /* 0x000fc8000fffe1ff */
[----:B0-----:R-:W-:Y:S01]  /*0ce0*/  IADD3 R7, P0, PT, R7, UR12, RZ ;  /* 0x0000000c07077c10 */ /* 0x001fe2000ff1e0ff */
[----:B------:R-:W-:-:S04]  /*0cf0*/  UIADD3 UR4, UP0, UPT, UR4, UR14, URZ ;  /* 0x0000000e04047290 */ /* 0x000fc8000ff1e0ff */
[----:B------:R-:W-:Y:S01]  /*0d00*/  IMAD.X R6, RZ, RZ, UR13, P0 ;  /* 0x0000000dff067e24 */ /* 0x000fe200080e06ff */
[----:B------:R-:W-:-:S12]  /*0d10*/  UIADD3.X UR6, UPT, UPT, URZ, UR15, URZ, UP0, !UPT ;  /* 0x0000000fff067290 */ /* 0x000fd800087fe4ff */
.L_x_5:
[----:B------:R-:W-:Y:S01]  /*0d20*/  IMAD.U32 R2, RZ, RZ, UR4 ;  /* 0x00000004ff027e24 */ /* 0x000fe2000f8e00ff */
[----:B------:R-:W-:Y:S01]  /*0d30*/  MOV R3, UR6 ;  /* 0x0000000600037c02 */ /* 0x000fe20008000f00 */
[----:B------:R-:W-:Y:S02]  /*0d40*/  IMAD.MOV.U32 R5, RZ, RZ, R6 ;  /* 0x000000ffff057224 */ /* 0x000fe400078e0006 */
[----:B------:R-:W-:Y:S02]  /*0d50*/  IMAD.MOV.U32 R4, RZ, RZ, R7 ;  /* 0x000000ffff047224 */ /* 0x000fe400078e0007 */
[----:B------:R-:W2:Y:S04]  /*0d60*/  LDG.E.U8 R2, desc[UR10][R2.64] ;  /* 0x0000000a02027981 */ /* 0x000ea8000c1e1100 */
[----:B------:R-:W2:Y:S01]  /*0d70*/  LDG.E.U8 R5, desc[UR10][R4.64] ;  /* 0x0000000a04057981 */ /* 0x000ea2000c1e1100 */
[----:B------:R-:W-:-:S02]  /*0d80*/  UIADD3 UR4, UP0, UPT, UR4, 0x1, URZ ;  /* 0x0000000104047890 */ /* 0x000fc4000ff1e0ff */
[----:B------:R-:W-:Y:S02]  /*0d90*/  UIADD3 UR5, UPT, UPT, UR5, 0x1, URZ ;  /* 0x0000000105057890 */ /* 0x000fe4000fffe0ff */
[----:B------:R-:W-:Y:S02]  /*0da0*/  UIADD3.X UR6, UPT, UPT, URZ, UR6, URZ, UP0, !UPT ;  /* 0x00000006ff067290 */ /* 0x000fe400087fe4ff */
[----:B------:R-:W-:Y:S01]  /*0db0*/  UISETP.NE.AND UP0, UPT, UR5, URZ, UPT ;  /* 0x000000ff0500728c */ /* 0x000fe2000bf05270 */
[----:B------:R-:W-:Y:S01]  /*0dc0*/  VIADD R0, R14, 0x1 ;  /* 0x000000010e007836 */ /* 0x000fe20000000000 */
[----:B------:R-:W-:-:S05]  /*0dd0*/  IADD3 R7, P1, PT, R7, 0x1, RZ ;  /* 0x0000000107077810 */ /* 0x000fca0007f3e0ff */
[----:B------:R-:W-:Y:S01]  /*0de0*/  IMAD.X R6, RZ, RZ, R6, P1 ;  /* 0x000000ffff067224 */ /* 0x000fe200008e0606 */
[----:B--2---:R-:W-:-:S13]  /*0df0*/  ISETP.NE.AND P0, PT, R2, R5, PT ;  /* 0x000000050200720c */ /* 0x004fda0003f05270 */
[----:B------:R-:W-:-:S05]  /*0e00*/  @P0 IADD3 R0, PT, PT, R14, RZ, RZ ;  /* 0x000000ff0e000210 */ /* 0x000fca0007ffe0ff */
[----:B------:R-:W-:Y:S01]  /*0e10*/  IMAD.MOV.U32 R14, RZ, RZ, R0 ;  /* 0x000000ffff0e7224 */ /* 0x000fe200078e0000 */
[----:B------:R-:W-:Y:S06]  /*0e20*/  BRA.U UP0, `(.L_x_5) ;  /* 0xfffffffd00bc7547 */ /* 0x000fec000b83ffff */
.L_x_0:
[----:B------:R-:W-:-:S13]  /*0e30*/  ISETP.NE.AND P0, PT, R14, UR9, PT ;  /* 0x000000090e007c0c */ /* 0x000fda000bf05270 */
[----:B------:R-:W-:Y:S05]  /*0e40*/  @P0 EXIT ;  /* 0x000000000000094d */ /* 0x000fea0003800000 */
[----:B------:R-:W0:Y:S01]  /*0e50*/  S2R R0, SR_LANEID ;  /* 0x0000000000007919 */ /* 0x000e220000000000 */
[----:B------:R-:W1:Y:S01]  /*0e60*/  LDC.64 R2, c[0x0][0x390] ;  /* 0x0000e400ff027b82 */ /* 0x000e620000000a00 */
[----:B------:R-:W-:Y:S02]  /*0e70*/  VOTEU.ANY UR4, UPT, PT ;  /* 0x0000000000047886 */ /* 0x000fe400038e0100 */
[----:B------:R-:W-:Y:S02]  /*0e80*/  UFLO.U32 UR5, UR4 ;  /* 0x00000004000572bd */ /* 0x000fe400080e0000 */
[----:B------:R-:W1:Y:S04]  /*0e90*/  POPC R5, UR4 ;  /* 0x0000000400057d09 */ /* 0x000e680008000000 */
[----:B0-----:R-:W-:-:S13]  /*0ea0*/  ISETP.EQ.U32.AND P0, PT, R0, UR5, PT ;  /* 0x0000000500007c0c */ /* 0x001fda000bf02070 */
[----:B-1----:R-:W-:Y:S01]  /*0eb0*/  @P0 REDG.E.ADD.STRONG.GPU desc[UR10][R2.64], R5 ;  /* 0x000000050200098e */ /* 0x002fe2000c12e10a */
[----:B------:R-:W-:Y:S05]  /*0ec0*/  EXIT ;  /* 0x000000000000794d */ /* 0x000fea0003800000 */
.L_x_6:
[----:B------:R-:W-:-:S00]  /*0ed0*/  BRA `(.L_x_6) ;  /* 0xfffffffc00fc7947 */ /* 0x000fc0000383ffff */
[----:B------:R-:W-:-:S00]  /*0ee0*/  NOP ;  /* 0x0000000000007918 */ /* 0x000fc00000000000 */
        /* <DEDUP_REMOVED lines=9> */
.L_x_7:


//--------------------- .nv.shared.reserved.0     --------------------------
	.section	.nv.shared.reserved.0,"aw",@nobits
	.weak		__nv_reservedSMEM_offset_0_alias
	.size		__nv_reservedSMEM_offset_0_alias, 0, 64
	.other		__nv_reservedSMEM_offset_0_alias,@"STO_CUDA_RESERVED_SHARED STV_DEFAULT"
__nv_reservedSMEM_offset_0_alias:
	.zero		0
	.zero		64


//--------------------- .nv.constant0._Z21FindOccurrencesKernelPcS_Pii --------------------------
	.section	.nv.constant0._Z21FindOccurrencesKernelPcS_Pii,"a",@progbits
	.sectionflags	@""
	.align	4
.nv.constant0._Z21FindOccurrencesKernelPcS_Pii:
	.zero		924


//--------------------- SYMBOLS --------------------------

	.type		.nv.reservedSmem.offset0,@object
	.size		.nv.reservedSmem.offset0,0x4
